//
// Generated by NVIDIA NVVM Compiler
//
// Compiler Build ID: CL-36424714
// Cuda compilation tools, release 13.0, V13.0.88
// Based on NVVM 20.0.0
//

.version 9.0
.target sm_100
.address_size 64

	// .globl	_Z10dotProductPfS_S_i
// _ZZ10dotProductPfS_S_iE10partialSum has been demoted

.visible .entry _Z10dotProductPfS_S_i(
	.param .u64 .ptr .align 1 _Z10dotProductPfS_S_i_param_0,
	.param .u64 .ptr .align 1 _Z10dotProductPfS_S_i_param_1,
	.param .u64 .ptr .align 1 _Z10dotProductPfS_S_i_param_2,
	.param .u32 _Z10dotProductPfS_S_i_param_3
)
{
	.reg .pred 	%p<5>;
	.reg .b32 	%r<16>;
	.reg .b32 	%f<9>;
	.reg .b64 	%rd<10>;
	// demoted variable
	.shared .align 4 .b8 _ZZ10dotProductPfS_S_iE10partialSum[2048];
	ld.param.u64 	%rd2, [_Z10dotProductPfS_S_i_param_0];
	ld.param.u64 	%rd3, [_Z10dotProductPfS_S_i_param_1];
	ld.param.u64 	%rd1, [_Z10dotProductPfS_S_i_param_2];
	cvta.to.global.u64 	%rd4, %rd3;
	cvta.to.global.u64 	%rd5, %rd2;
	mov.u32 	%r6, %ctaid.x;
	mov.u32 	%r1, %ntid.x;
	mov.u32 	%r2, %tid.x;
	mad.lo.s32 	%r7, %r6, %r1, %r2;
	mul.wide.s32 	%rd6, %r7, 4;
	add.s64 	%rd7, %rd5, %rd6;
	ld.global.f32 	%f1, [%rd7];
	add.s64 	%rd8, %rd4, %rd6;
	ld.global.f32 	%f2, [%rd8];
	mul.f32 	%f3, %f1, %f2;
	shl.b32 	%r8, %r2, 2;
	mov.u32 	%r9, _ZZ10dotProductPfS_S_iE10partialSum;
	add.s32 	%r3, %r9, %r8;
	st.shared.f32 	[%r3], %f3;
	bar.sync 	0;
	setp.lt.u32 	%p1, %r1, 2;
	@%p1 bra 	$L__BB0_5;
	mov.b32 	%r15, 1;
$L__BB0_2:
	shl.b32 	%r5, %r15, 1;
	add.s32 	%r11, %r5, -1;
	and.b32  	%r12, %r11, %r2;
	setp.ne.s32 	%p2, %r12, 0;
	@%p2 bra 	$L__BB0_4;
	shl.b32 	%r13, %r15, 2;
	add.s32 	%r14, %r3, %r13;
	ld.shared.f32 	%f4, [%r14];
	ld.shared.f32 	%f5, [%r3];
	add.f32 	%f6, %f4, %f5;
	st.shared.f32 	[%r3], %f6;
$L__BB0_4:
	bar.sync 	0;
	setp.lt.u32 	%p3, %r5, %r1;
	mov.u32 	%r15, %r5;
	@%p3 bra 	$L__BB0_2;
$L__BB0_5:
	setp.ne.s32 	%p4, %r2, 0;
	@%p4 bra 	$L__BB0_7;
	ld.shared.f32 	%f7, [_ZZ10dotProductPfS_S_iE10partialSum];
	cvta.to.global.u64 	%rd9, %rd1;
	atom.global.add.f32 	%f8, [%rd9], %f7;
$L__BB0_7:
	ret;

}


// ===== COMPILED SASS (sm_100) =====

	.target	sm_100

	.elftype	@"ET_EXEC"


//--------------------- .note.nv.tkinfo           --------------------------
	.section	.note.nv.tkinfo,"",@"SHT_NOTE"
	.sectionflags	@"SHF_NOTE_NV_TKINFO"
	.tkinfo
        /*0018*/ 	.word	0x00000002
        /*0030*/ 	.string	""
        /*0030*/ 	.string	"ptxas"
        /*0030*/ 	.string	"Cuda compilation tools, release 13.0, V13.0.88"
        /*0030*/ 	.string	"Build cuda_13.0.r13.0/compiler.36424714_0"
        /*0030*/ 	.string	"-arch sm_100 -m 64 "



//--------------------- .note.nv.cuinfo           --------------------------
	.section	.note.nv.cuinfo,"",@"SHT_NOTE"
	.sectionflags	@"SHF_NOTE_NV_CUINFO"
        /*0018*/ 	.short	0x0002
        /*001a*/ 	.short	0x0064
        /*001c*/ 	.short	0x0082
	.zero		2


//--------------------- .nv.info                  --------------------------
	.section	.nv.info,"",@"SHT_CUDA_INFO"
	.align	4


	//----- nvinfo : EIATTR_REGCOUNT
	.align		4
        /*0000*/ 	.byte	0x04, 0x2f
        /*0002*/ 	.short	(.L_1 - .L_0)
	.align		4
.L_0:
        /*0004*/ 	.word	index@(_Z10dotProductPfS_S_i)
        /*0008*/ 	.word	0x0000000c


	//----- nvinfo : EIATTR_FRAME_SIZE
	.align		4
.L_1:
        /*000c*/ 	.byte	0x04, 0x11
        /*000e*/ 	.short	(.L_3 - .L_2)
	.align		4
.L_2:
        /*0010*/ 	.word	index@(_Z10dotProductPfS_S_i)
        /*0014*/ 	.word	0x00000000


	//----- nvinfo : EIATTR_MIN_STACK_SIZE
	.align		4
.L_3:
        /*0018*/ 	.byte	0x04, 0x12
        /*001a*/ 	.short	(.L_5 - .L_4)
	.align		4
.L_4:
        /*001c*/ 	.word	index@(_Z10dotProductPfS_S_i)
        /*0020*/ 	.word	0x00000000
.L_5:


//--------------------- .nv.compat                --------------------------
	.section	.nv.compat,"",@"SHT_CUDA_COMPAT_INFO"
	.align	4
        /*0000*/ 	.byte	0x02, 0x09, 0x00, 0x00, 0x02, 0x02, 0x01, 0x00, 0x02, 0x05, 0x05, 0x00, 0x03, 0x07, 0x01, 0x01
        /*0010*/ 	.byte	0x02, 0x03, 0x00, 0x00, 0x02, 0x06, 0x01, 0x00, 0x04, 0x0b, 0x08, 0x00, 0x09, 0x00, 0x00, 0x00
        /*0020*/ 	.byte	0x00, 0x00, 0x00, 0x00


//--------------------- .nv.info._Z10dotProductPfS_S_i --------------------------
	.section	.nv.info._Z10dotProductPfS_S_i,"",@"SHT_CUDA_INFO"
	.sectionflags	@""
	.align	4


	//----- nvinfo : EIATTR_CUDA_API_VERSION
	.align		4
        /*0000*/ 	.byte	0x04, 0x37
        /*0002*/ 	.short	(.L_7 - .L_6)
.L_6:
        /*0004*/ 	.word	0x00000082


	//----- nvinfo : EIATTR_KPARAM_INFO
	.align		4
.L_7:
        /*0008*/ 	.byte	0x04, 0x17
        /*000a*/ 	.short	(.L_9 - .L_8)
.L_8:
        /*000c*/ 	.word	0x00000000
        /*0010*/ 	.short	0x0003
        /*0012*/ 	.short	0x0018
        /*0014*/ 	.byte	0x00, 0xf0, 0x11, 0x00


	//----- nvinfo : EIATTR_KPARAM_INFO
	.align		4
.L_9:
        /*0018*/ 	.byte	0x04, 0x17
        /*001a*/ 	.short	(.L_11 - .L_10)
.L_10:
        /*001c*/ 	.word	0x00000000
        /*0020*/ 	.short	0x0002
        /*0022*/ 	.short	0x0010
        /*0024*/ 	.byte	0x00, 0xf5, 0x21, 0x00


	//----- nvinfo : EIATTR_KPARAM_INFO
	.align		4
.L_11:
        /*0028*/ 	.byte	0x04, 0x17
        /*002a*/ 	.short	(.L_13 - .L_12)
.L_12:
        /*002c*/ 	.word	0x00000000
        /*0030*/ 	.short	0x0001
        /*0032*/ 	.short	0x0008
        /*0034*/ 	.byte	0x00, 0xf5, 0x21, 0x00


	//----- nvinfo : EIATTR_KPARAM_INFO
	.align		4
.L_13:
        /*0038*/ 	.byte	0x04, 0x17
        /*003a*/ 	.short	(.L_15 - .L_14)
.L_14:
        /*003c*/ 	.word	0x00000000
        /*0040*/ 	.short	0x0000
        /*0042*/ 	.short	0x0000
        /*0044*/ 	.byte	0x00, 0xf5, 0x21, 0x00


	//----- nvinfo : EIATTR_SPARSE_MMA_MASK
	.align		4
.L_15:
        /*0048*/ 	.byte	0x03, 0x50
        /*004a*/ 	.short	0x0000


	//----- nvinfo : EIATTR_MAXREG_COUNT
	.align		4
        /*004c*/ 	.byte	0x03, 0x1b
        /*004e*/ 	.short	0x00ff


	//----- nvinfo : EIATTR_NUM_BARRIERS
	.align		4
        /*0050*/ 	.byte	0x02, 0x4c
        /*0052*/ 	.byte	0x01
	.zero		1


	//----- nvinfo : EIATTR_MERCURY_ISA_VERSION
	.align		4
        /*0054*/ 	.byte	0x03, 0x5f
        /*0056*/ 	.short	0x0101


	//----- nvinfo : EIATTR_VRC_CTA_INIT_COUNT
	.align		4
        /*0058*/ 	.byte	0x02, 0x4a
	.zero		1
	.zero		1


	//----- nvinfo : EIATTR_EXIT_INSTR_OFFSETS
	.align		4
        /*005c*/ 	.byte	0x04, 0x1c
        /*005e*/ 	.short	(.L_17 - .L_16)


	//   ....[0]....
.L_16:
        /*0060*/ 	.word	0x00000230


	//   ....[1]....
        /*0064*/ 	.word	0x000002a0


	//----- nvinfo : EIATTR_CBANK_PARAM_SIZE
	.align		4
.L_17:
        /*0068*/ 	.byte	0x03, 0x19
        /*006a*/ 	.short	0x001c


	//----- nvinfo : EIATTR_PARAM_CBANK
	.align		4
        /*006c*/ 	.byte	0x04, 0x0a
        /*006e*/ 	.short	(.L_19 - .L_18)
	.align		4
.L_18:
        /*0070*/ 	.word	index@(.nv.constant0._Z10dotProductPfS_S_i)
        /*0074*/ 	.short	0x0380
        /*0076*/ 	.short	0x001c


	//----- nvinfo : EIATTR_SW_WAR
	.align		4
.L_19:
        /*0078*/ 	.byte	0x04, 0x36
        /*007a*/ 	.short	(.L_21 - .L_20)
.L_20:
        /*007c*/ 	.word	0x00000008
.L_21:


//--------------------- .nv.callgraph             --------------------------
	.section	.nv.callgraph,"",@"SHT_CUDA_CALLGRAPH"
	.align	4
	.sectionentsize	8
	.align		4
        /*0000*/ 	.word	0x00000000
	.align		4
        /*0004*/ 	.word	0xffffffff
	.align		4
        /*0008*/ 	.word	0x00000000
	.align		4
        /*000c*/ 	.word	0xfffffffe
	.align		4
        /*0010*/ 	.word	0x00000000
	.align		4
        /*0014*/ 	.word	0xfffffffd
	.align		4
        /*0018*/ 	.word	0x00000000
	.align		4
        /*001c*/ 	.word	0xfffffffc


//--------------------- .text._Z10dotProductPfS_S_i --------------------------
	.section	.text._Z10dotProductPfS_S_i,"ax",@progbits
	.align	128
        .global         _Z10dotProductPfS_S_i
        .type           _Z10dotProductPfS_S_i,@function
        .size           _Z10dotProductPfS_S_i,(.L_x_3 - _Z10dotProductPfS_S_i)
        .other          _Z10dotProductPfS_S_i,@"STO_CUDA_ENTRY STV_DEFAULT"
_Z10dotProductPfS_S_i:
.text._Z10dotProductPfS_S_i:
[----:B------:R-:W-:Y:S01]  /*0000*/  LDC R1, c[0x0][0x37c] ;  /* 0x0000df00ff017b82 */ /* 0x000fe20000000800 */
[----:B------:R-:W0:Y:S07]  /*0010*/  S2R R9, SR_TID.X ;  /* 0x0000000000097919 */ /* 0x000e2e0000002100 */
[----:B------:R-:W0:Y:S01]  /*0020*/  S2UR UR4, SR_CTAID.X ;  /* 0x00000000000479c3 */ /* 0x000e220000002500 */
[----:B------:R-:W1:Y:S07]  /*0030*/  LDCU.64 UR6, c[0x0][0x358] ;  /* 0x00006b00ff0677ac */ /* 0x000e6e0008000a00 */
[----:B------:R-:W0:Y:S08]  /*0040*/  LDC R6, c[0x0][0x360] ;  /* 0x0000d800ff067b82 */ /* 0x000e300000000800 */
[----:B------:R-:W2:Y:S08]  /*0050*/  LDC.64 R2, c[0x0][0x380] ;  /* 0x0000e000ff027b82 */ /* 0x000eb00000000a00 */
[----:B------:R-:W3:Y:S01]  /*0060*/  LDC.64 R4, c[0x0][0x388] ;  /* 0x0000e200ff047b82 */ /* 0x000ee20000000a00 */
[----:B0-----:R-:W-:-:S04]  /*0070*/  IMAD R7, R6, UR4, R9 ;  /* 0x0000000406077c24 */ /* 0x001fc8000f8e0209 */
[----:B--2---:R-:W-:-:S06]  /*0080*/  IMAD.WIDE R2, R7, 0x4, R2 ;  /* 0x0000000407027825 */ /* 0x004fcc00078e0202 */
[----:B-1----:R-:W2:Y:S01]  /*0090*/  LDG.E R2, desc[UR6][R2.64] ;  /* 0x0000000602027981 */ /* 0x002ea2000c1e1900 */
[----:B---3--:R-:W-:-:S06]  /*00a0*/  IMAD.WIDE R4, R7, 0x4, R4 ;  /* 0x0000000407047825 */ /* 0x008fcc00078e0204 */
[----:B------:R-:W2:Y:S01]  /*00b0*/  LDG.E R5, desc[UR6][R4.64] ;  /* 0x0000000604057981 */ /* 0x000ea2000c1e1900 */
[----:B------:R-:W0:Y:S01]  /*00c0*/  S2UR UR5, SR_CgaCtaId ;  /* 0x00000000000579c3 */ /* 0x000e220000008800 */
[----:B------:R-:W-:Y:S01]  /*00d0*/  UMOV UR4, 0x400 ;  /* 0x0000040000047882 */ /* 0x000fe20000000000 */
[----:B------:R-:W-:Y:S02]  /*00e0*/  ISETP.GE.U32.AND P1, PT, R6, 0x2, PT ;  /* 0x000000020600780c */ /* 0x000fe40003f26070 */
[----:B------:R-:W-:Y:S01]  /*00f0*/  ISETP.NE.AND P0, PT, R9, RZ, PT ;  /* 0x000000ff0900720c */ /* 0x000fe20003f05270 */
[----:B0-----:R-:W-:-:S06]  /*0100*/  ULEA UR4, UR5, UR4, 0x18 ;  /* 0x0000000405047291 */ /* 0x001fcc000f8ec0ff */
[----:B------:R-:W-:Y:S01]  /*0110*/  LEA R7, R9, UR4, 0x2 ;  /* 0x0000000409077c11 */ /* 0x000fe2000f8e10ff */
[----:B--2---:R-:W-:-:S05]  /*0120*/  FMUL R0, R2, R5 ;  /* 0x0000000502007220 */ /* 0x004fca0000400000 */
[----:B------:R0:W-:Y:S01]  /*0130*/  STS [R7], R0 ;  /* 0x0000000007007388 */ /* 0x0001e20000000800 */
[----:B------:R-:W-:Y:S06]  /*0140*/  BAR.SYNC.DEFER_BLOCKING 0x0 ;  /* 0x0000000000007b1d */ /* 0x000fec0000010000 */
[----:B------:R-:W-:Y:S05]  /*0150*/  @!P1 BRA `(.L_x_0) ;  /* 0x0000000000349947 */ /* 0x000fea0003800000 */
[----:B0-----:R-:W-:-:S07]  /*0160*/  HFMA2 R0, -RZ, RZ, 0, 5.9604644775390625e-08 ;  /* 0x00000001ff007431 */ /* 0x001fce00000001ff */
.L_x_1:
[----:B------:R-:W-:-:S05]  /*0170*/  SHF.L.U32 R5, R0, 0x1, RZ ;  /* 0x0000000100057819 */ /* 0x000fca00000006ff */
[----:B------:R-:W-:-:S05]  /*0180*/  VIADD R2, R5, 0xffffffff ;  /* 0xffffffff05027836 */ /* 0x000fca0000000000 */
[----:B------:R-:W-:-:S13]  /*0190*/  LOP3.LUT P1, RZ, R2, R9, RZ, 0xc0, !PT ;  /* 0x0000000902ff7212 */ /* 0x000fda000782c0ff */
[----:B------:R-:W-:Y:S01]  /*01a0*/  @!P1 LEA R2, R0, R7, 0x2 ;  /* 0x0000000700029211 */ /* 0x000fe200078e10ff */
[----:B------:R-:W-:Y:S01]  /*01b0*/  @!P1 LDS R3, [R7] ;  /* 0x0000000007039984 */ /* 0x000fe20000000800 */
[----:B------:R-:W-:-:S04]  /*01c0*/  IMAD.MOV.U32 R0, RZ, RZ, R5 ;  /* 0x000000ffff007224 */ /* 0x000fc800078e0005 */
[----:B------:R-:W0:Y:S02]  /*01d0*/  @!P1 LDS R2, [R2] ;  /* 0x0000000002029984 */ /* 0x000e240000000800 */
[----:B0-----:R-:W-:-:S05]  /*01e0*/  @!P1 FADD R4, R2, R3 ;  /* 0x0000000302049221 */ /* 0x001fca0000000000 */
[----:B------:R1:W-:Y:S01]  /*01f0*/  @!P1 STS [R7], R4 ;  /* 0x0000000407009388 */ /* 0x0003e20000000800 */
[----:B------:R-:W-:Y:S01]  /*0200*/  BAR.SYNC.DEFER_BLOCKING 0x0 ;  /* 0x0000000000007b1d */ /* 0x000fe20000010000 */
[----:B------:R-:W-:-:S13]  /*0210*/  ISETP.GE.U32.AND P1, PT, R5, R6, PT ;  /* 0x000000060500720c */ /* 0x000fda0003f26070 */
[----:B-1----:R-:W-:Y:S05]  /*0220*/  @!P1 BRA `(.L_x_1) ;  /* 0xfffffffc00d09947 */ /* 0x002fea000383ffff */
.L_x_0:
[----:B------:R-:W-:Y:S05]  /*0230*/  @P0 EXIT ;  /* 0x000000000000094d */ /* 0x000fea0003800000 */
[----:B------:R-:W1:Y:S01]  /*0240*/  S2UR UR5, SR_CgaCtaId ;  /* 0x00000000000579c3 */ /* 0x000e620000008800 */
[----:B------:R-:W-:-:S07]  /*0250*/  UMOV UR4, 0x400 ;  /* 0x0000040000047882 */ /* 0x000fce0000000000 */
[----:B------:R-:W2:Y:S01]  /*0260*/  LDC.64 R2, c[0x0][0x390] ;  /* 0x0000e400ff027b82 */ /* 0x000ea20000000a00 */
[----:B-1----:R-:W-:-:S09]  /*0270*/  ULEA UR4, UR5, UR4, 0x18 ;  /* 0x0000000405047291 */ /* 0x002fd2000f8ec0ff */
[----:B------:R-:W2:Y:S04]  /*0280*/  LDS R5, [UR4] ;  /* 0x00000004ff057984 */ /* 0x000ea80008000800 */
[----:B--2---:R-:W-:Y:S01]  /*0290*/  REDG.E.ADD.F32.FTZ.RN.STRONG.GPU desc[UR6][R2.64], R5 ;  /* 0x00000005020079a6 */ /* 0x004fe2000c12f306 */
[----:B------:R-:W-:Y:S05]  /*02a0*/  EXIT ;  /* 0x000000000000794d */ /* 0x000fea0003800000 */
.L_x_2:
[----:B------:R-:W-:-:S00]  /*02b0*/  BRA `(.L_x_2) ;  /* 0xfffffffc00fc7947 */ /* 0x000fc0000383ffff */
[----:B------:R-:W-:-:S00]  /*02c0*/  NOP ;  /* 0x0000000000007918 */ /* 0x000fc00000000000 */
        /* <DEDUP_REMOVED lines=11> */
.L_x_3:


//--------------------- .nv.shared._Z10dotProductPfS_S_i --------------------------
	.section	.nv.shared._Z10dotProductPfS_S_i,"aw",@nobits
	.sectionflags	@""
	.align	4
.nv.shared._Z10dotProductPfS_S_i:
	.zero		3072


//--------------------- .nv.shared.reserved.0     --------------------------
	.section	.nv.shared.reserved.0,"aw",@nobits
	.weak		__nv_reservedSMEM_offset_0_alias
	.size		__nv_reservedSMEM_offset_0_alias, 0, 64
	.other		__nv_reservedSMEM_offset_0_alias,@"STO_CUDA_RESERVED_SHARED STV_DEFAULT"
__nv_reservedSMEM_offset_0_alias:
	.zero		0
	.zero		64


//--------------------- .nv.constant0._Z10dotProductPfS_S_i --------------------------
	.section	.nv.constant0._Z10dotProductPfS_S_i,"a",@progbits
	.sectionflags	@""
	.align	4
.nv.constant0._Z10dotProductPfS_S_i:
	.zero		924


//--------------------- SYMBOLS --------------------------

	.type		.nv.reservedSmem.offset0,@object
	.size		.nv.reservedSmem.offset0,0x4
	.type		.nv.reservedSmem.cap,@object
	.size		.nv.reservedSmem.cap,0x4
